	.headerflags	@"EF_CUDA_TEXMODE_UNIFIED EF_CUDA_64BIT_ADDRESS EF_CUDA_SM86 EF_CUDA_VIRTUAL_SM(EF_CUDA_SM86)"
	.elftype	@"ET_EXEC"


//--------------------- .nv.info                  --------------------------
	.section	.nv.info,"",@"SHT_CUDA_INFO"
	.align	4


	//----- nvinfo : EIATTR_REGCOUNT
	.align		4
        /*0000*/ 	.byte	0x04, 0x2f
        /*0002*/ 	.short	(.L_1 - .L_0)
	.align		4
.L_0:
        /*0004*/ 	.word	index@(triton_mm)
        /*0008*/ 	.word	0x0000003d


	//----- nvinfo : EIATTR_MIN_STACK_SIZE
	.align		4
.L_1:
        /*000c*/ 	.byte	0x04, 0x12
        /*000e*/ 	.short	(.L_3 - .L_2)
	.align		4
.L_2:
        /*0010*/ 	.word	index@(triton_mm)
        /*0014*/ 	.word	0x00000000


	//----- nvinfo : EIATTR_FRAME_SIZE
	.align		4
.L_3:
        /*0018*/ 	.byte	0x04, 0x11
        /*001a*/ 	.short	(.L_5 - .L_4)
	.align		4
.L_4:
        /*001c*/ 	.word	index@(triton_mm)
        /*0020*/ 	.word	0x00000000


	//----- nvinfo : EIATTR_MIN_STACK_SIZE
	.align		4
.L_5:
        /*0024*/ 	.byte	0x04, 0x12
        /*0026*/ 	.short	(.L_7 - .L_6)
	.align		4
.L_6:
        /*0028*/ 	.word	index@(triton_mm)
        /*002c*/ 	.word	0x00000000
.L_7:


//--------------------- .nv.info.triton_mm        --------------------------
	.section	.nv.info.triton_mm,"",@"SHT_CUDA_INFO"
	.sectionflags	@""
	.align	4


	//----- nvinfo : EIATTR_CUDA_API_VERSION
	.align		4
        /*0000*/ 	.byte	0x04, 0x37
        /*0002*/ 	.short	(.L_9 - .L_8)
.L_8:
        /*0004*/ 	.word	0x0000007c


	//----- nvinfo : EIATTR_SW2861232_WAR
	.align		4
.L_9:
        /*0008*/ 	.byte	0x01, 0x35
	.zero		2


	//----- nvinfo : EIATTR_PARAM_CBANK
	.align		4
        /*000c*/ 	.byte	0x04, 0x0a
        /*000e*/ 	.short	(.L_11 - .L_10)
	.align		4
.L_10:
        /*0010*/ 	.word	index@(.nv.constant0.triton_mm)
        /*0014*/ 	.short	0x0160
        /*0016*/ 	.short	0x0020


	//----- nvinfo : EIATTR_CBANK_PARAM_SIZE
	.align		4
.L_11:
        /*0018*/ 	.byte	0x03, 0x19
        /*001a*/ 	.short	0x0020


	//----- nvinfo : EIATTR_KPARAM_INFO
	.align		4
        /*001c*/ 	.byte	0x04, 0x17
        /*001e*/ 	.short	(.L_13 - .L_12)
.L_12:
        /*0020*/ 	.word	0x00000000
        /*0024*/ 	.short	0x0003
        /*0026*/ 	.short	0x0018
        /*0028*/ 	.byte	0x00, 0xf4, 0x21, 0x00


	//----- nvinfo : EIATTR_KPARAM_INFO
	.align		4
.L_13:
        /*002c*/ 	.byte	0x04, 0x17
        /*002e*/ 	.short	(.L_15 - .L_14)
.L_14:
        /*0030*/ 	.word	0x00000000
        /*0034*/ 	.short	0x0002
        /*0036*/ 	.short	0x0010
        /*0038*/ 	.byte	0x00, 0xf4, 0x21, 0x00


	//----- nvinfo : EIATTR_KPARAM_INFO
	.align		4
.L_15:
        /*003c*/ 	.byte	0x04, 0x17
        /*003e*/ 	.short	(.L_17 - .L_16)
.L_16:
        /*0040*/ 	.word	0x00000000
        /*0044*/ 	.short	0x0001
        /*0046*/ 	.short	0x0008
        /*0048*/ 	.byte	0x00, 0xf4, 0x21, 0x00


	//----- nvinfo : EIATTR_KPARAM_INFO
	.align		4
.L_17:
        /*004c*/ 	.byte	0x04, 0x17
        /*004e*/ 	.short	(.L_19 - .L_18)
.L_18:
        /*0050*/ 	.word	0x00000000
        /*0054*/ 	.short	0x0000
        /*0056*/ 	.short	0x0000
        /*0058*/ 	.byte	0x00, 0xf4, 0x21, 0x00


	//----- nvinfo : EIATTR_MAXREG_COUNT
	.align		4
.L_19:
        /*005c*/ 	.byte	0x03, 0x1b
        /*005e*/ 	.short	0x00ff


	//----- nvinfo : EIATTR_EXIT_INSTR_OFFSETS
	.align		4
        /*0060*/ 	.byte	0x04, 0x1c
        /*0062*/ 	.short	(.L_21 - .L_20)


	//   ....[0]....
.L_20:
        /*0064*/ 	.word	0x00001ac0


	//   ....[1]....
        /*0068*/ 	.word	0x00001b10


	//----- nvinfo : EIATTR_REQNTID
	.align		4
.L_21:
        /*006c*/ 	.byte	0x04, 0x10
        /*006e*/ 	.short	(.L_23 - .L_22)
.L_22:
        /*0070*/ 	.word	0x00000080
        /*0074*/ 	.word	0x00000001
        /*0078*/ 	.word	0x00000001
.L_23:


//--------------------- .nv.callgraph             --------------------------
	.section	.nv.callgraph,"",@"SHT_CUDA_CALLGRAPH"
	.align	4
	.sectionentsize	8
	.align		4
        /*0000*/ 	.word	0x00000000
	.align		4
        /*0004*/ 	.word	0xffffffff
	.align		4
        /*0008*/ 	.word	0x00000000
	.align		4
        /*000c*/ 	.word	0xfffffffe
	.align		4
        /*0010*/ 	.word	0x00000000
	.align		4
        /*0014*/ 	.word	0xfffffffd
	.align		4
        /*0018*/ 	.word	0x00000000
	.align		4
        /*001c*/ 	.word	0xfffffffc


//--------------------- .nv.rel.action            --------------------------
	.section	.nv.rel.action,"",@"SHT_CUDA_RELOCINFO"
	.align	8
	.sectionentsize	8
        /*0000*/ 	.byte	0x73, 0x00, 0x00, 0x00, 0x00, 0x00, 0x00, 0x00, 0x00, 0x00, 0x00, 0x11, 0x25, 0x00, 0x05, 0x36


//--------------------- .nv.constant0.triton_mm   --------------------------
	.section	.nv.constant0.triton_mm,"a",@progbits
	.sectionflags	@""
	.align	4
.nv.constant0.triton_mm:
	.zero		384


//--------------------- .text.triton_mm           --------------------------
	.section	.text.triton_mm,"ax",@progbits
	.sectionflags	@"SHF_BARRIERS=1"
	.sectioninfo	@"SHI_REGISTERS=61"
	.align	128
        .global         triton_mm
        .type           triton_mm,@function
        .size           triton_mm,(.L_x_2 - triton_mm)
        .other          triton_mm,@"STO_CUDA_ENTRY STV_DEFAULT"
triton_mm:
.text.triton_mm:
[----:B------:R-:W-:Y:S02]  /*0000*/  IMAD.MOV.U32 R1, RZ, RZ, c[0x0][0x28] ;  /* 0x00000a00ff017624 */ /* 0x000fe400078e00ff */
[----:B------:R-:W1:Y:S01]  /*0010*/  S2R R9, SR_CTAID.X ;  /* 0x0000000000097919 */ /* 0x000e620000002500 */
[----:B------:R-:W-:Y:S01]  /*0020*/  IMAD.MOV.U32 R5, RZ, RZ, -0x8 ;  /* 0xfffffff8ff057424 */ /* 0x000fe200078e00ff */
[----:B------:R-:W-:Y:S02]  /*0030*/  ULDC.64 UR8, c[0x0][0x118] ;  /* 0x0000460000087ab9 */ /* 0x000fe40000000a00 */
[----:B------:R-:W2:Y:S01]  /*0040*/  S2R R46, SR_TID.X ;  /* 0x00000000002e7919 */ /* 0x000ea20000002100 */
[----:B------:R-:W-:Y:S02]  /*0050*/  UMOV UR4, URZ ;  /* 0x0000003f00047c82 */ /* 0x000fe40008000000 */
[----:B------:R-:W-:Y:S02]  /*0060*/  UMOV UR10, 0x40 ;  /* 0x00000040000a7882 */ /* 0x000fe40000000000 */
[----:B------:R-:W-:Y:S01]  /*0070*/  UMOV UR5, URZ ;  /* 0x0000003f00057c82 */ /* 0x000fe20008000000 */
[----:B-1----:R-:W-:Y:S01]  /*0080*/  IMAD.HI R0, R9, 0x2aaaaaab, RZ ;  /* 0x2aaaaaab09007827 */ /* 0x002fe200078e02ff */
[----:B------:R-:W-:-:S02]  /*0090*/  IABS R8, R9 ;  /* 0x0000000900087213 */ /* 0x000fc40000000000 */
[----:B------:R-:W-:Y:S01]  /*00a0*/  ISETP.GE.AND P2, PT, R9, RZ, PT ;  /* 0x000000ff0900720c */ /* 0x000fe20003f46270 */
[C---:B--2---:R-:W-:Y:S01]  /*00b0*/  IMAD.SHL.U32 R52, R46.reuse, 0x10, RZ ;  /* 0x000000102e347824 */ /* 0x044fe200078e00ff */
[----:B------:R-:W-:Y:S01]  /*00c0*/  SHF.R.U32.HI R3, RZ, 0x1f, R0 ;  /* 0x0000001fff037819 */ /* 0x000fe20000011600 */
[----:B------:R-:W-:Y:S01]  /*00d0*/  IMAD.SHL.U32 R53, R46, 0x4, RZ ;  /* 0x000000042e357824 */ /* 0x000fe200078e00ff */
[--C-:B------:R-:W-:Y:S02]  /*00e0*/  SHF.R.U32.HI R51, RZ, 0x1, R46.reuse ;  /* 0x00000001ff337819 */ /* 0x100fe4000001162e */
[----:B------:R-:W-:Y:S02]  /*00f0*/  LEA.HI.SX32 R0, R0, R3, 0x18 ;  /* 0x0000000300007211 */ /* 0x000fe400078fc2ff */
[----:B------:R-:W-:Y:S02]  /*0100*/  SGXT.U32 R51, R51, 0x6 ;  /* 0x000000063333781a */ /* 0x000fe40000000000 */
[----:B------:R-:W-:Y:S01]  /*0110*/  SHF.R.U32.HI R50, RZ, 0x2, R46 ;  /* 0x00000002ff327819 */ /* 0x000fe2000001162e */
[----:B------:R-:W-:-:S02]  /*0120*/  IMAD R2, R0, R5, 0x41 ;  /* 0x0000004100027424 */ /* 0x000fc400078e0205 */
[----:B------:R-:W-:-:S03]  /*0130*/  IMAD R7, R0, -0x600, R9 ;  /* 0xfffffa0000077824 */ /* 0x000fc600078e0209 */
[----:B------:R-:W-:-:S04]  /*0140*/  IMNMX R4, R2, 0x8, PT ;  /* 0x0000000802047817 */ /* 0x000fc80003800200 */
[-C--:B------:R-:W-:Y:S02]  /*0150*/  IABS R11, R4.reuse ;  /* 0x00000004000b7213 */ /* 0x080fe40000000000 */
[----:B------:R-:W-:Y:S02]  /*0160*/  IABS R10, R4 ;  /* 0x00000004000a7213 */ /* 0x000fe40000000000 */
[----:B------:R-:W1:Y:S08]  /*0170*/  I2F.RP R5, R11 ;  /* 0x0000000b00057306 */ /* 0x000e700000209400 */
[----:B-1----:R-:W1:Y:S02]  /*0180*/  MUFU.RCP R5, R5 ;  /* 0x0000000500057308 */ /* 0x002e640000001000 */
[----:B-1----:R-:W-:-:S06]  /*0190*/  IADD3 R2, R5, 0xffffffe, RZ ;  /* 0x0ffffffe05027810 */ /* 0x002fcc0007ffe0ff */
[----:B------:R1:W2:Y:S02]  /*01a0*/  F2I.FTZ.U32.TRUNC.NTZ R3, R2 ;  /* 0x0000000200037305 */ /* 0x0002a4000021f000 */
[----:B-1----:R-:W-:Y:S02]  /*01b0*/  IMAD.MOV.U32 R2, RZ, RZ, RZ ;  /* 0x000000ffff027224 */ /* 0x002fe400078e00ff */
[----:B--2---:R-:W-:-:S04]  /*01c0*/  IMAD.MOV R6, RZ, RZ, -R3 ;  /* 0x000000ffff067224 */ /* 0x004fc800078e0a03 */
[----:B------:R-:W-:Y:S02]  /*01d0*/  IMAD R13, R6, R11, RZ ;  /* 0x0000000b060d7224 */ /* 0x000fe400078e02ff */
[----:B------:R-:W-:Y:S01]  /*01e0*/  IMAD.MOV.U32 R6, RZ, RZ, R8 ;  /* 0x000000ffff067224 */ /* 0x000fe200078e0008 */
[----:B------:R-:W-:Y:S01]  /*01f0*/  IABS R8, R7 ;  /* 0x0000000700087213 */ /* 0x000fe20000000000 */
[----:B------:R-:W-:Y:S01]  /*0200*/  IMAD.HI.U32 R3, R3, R13, R2 ;  /* 0x0000000d03037227 */ /* 0x000fe200078e0002 */
[----:B------:R-:W-:-:S03]  /*0210*/  LOP3.LUT R7, R7, R4, RZ, 0x3c, !PT ;  /* 0x0000000407077212 */ /* 0x000fc600078e3cff */
[----:B------:R-:W-:Y:S01]  /*0220*/  IMAD.MOV R13, RZ, RZ, -R10 ;  /* 0x000000ffff0d7224 */ /* 0x000fe200078e0a0a */
[----:B------:R-:W-:Y:S01]  /*0230*/  ISETP.GE.AND P4, PT, R7, RZ, PT ;  /* 0x000000ff0700720c */ /* 0x000fe20003f86270 */
[----:B------:R-:W-:-:S04]  /*0240*/  IMAD.HI.U32 R2, R3, R6, RZ ;  /* 0x0000000603027227 */ /* 0x000fc800078e00ff */
[----:B------:R-:W-:-:S04]  /*0250*/  IMAD.HI.U32 R5, R3, R8, RZ ;  /* 0x0000000803057227 */ /* 0x000fc800078e00ff */
[-C--:B------:R-:W-:Y:S02]  /*0260*/  IMAD R2, R2, R13.reuse, R6 ;  /* 0x0000000d02027224 */ /* 0x080fe400078e0206 */
[----:B------:R-:W-:-:S03]  /*0270*/  IMAD R3, R5, R13, R8 ;  /* 0x0000000d05037224 */ /* 0x000fc600078e0208 */
[C---:B------:R-:W-:Y:S02]  /*0280*/  ISETP.GT.U32.AND P0, PT, R11.reuse, R2, PT ;  /* 0x000000020b00720c */ /* 0x040fe40003f04070 */
[----:B------:R-:W-:-:S11]  /*0290*/  ISETP.GT.U32.AND P3, PT, R11, R3, PT ;  /* 0x000000030b00720c */ /* 0x000fd60003f64070 */
[--C-:B------:R-:W-:Y:S02]  /*02a0*/  @!P0 IMAD.IADD R2, R2, 0x1, -R11.reuse ;  /* 0x0000000102028824 */ /* 0x100fe400078e0a0b */
[----:B------:R-:W-:Y:S01]  /*02b0*/  @!P3 IMAD.IADD R3, R3, 0x1, -R11 ;  /* 0x000000010303b824 */ /* 0x000fe200078e0a0b */
[----:B------:R-:W-:Y:S02]  /*02c0*/  @!P3 IADD3 R5, R5, 0x1, RZ ;  /* 0x000000010505b810 */ /* 0x000fe40007ffe0ff */
[----:B------:R-:W-:Y:S02]  /*02d0*/  ISETP.GT.U32.AND P1, PT, R11, R2, PT ;  /* 0x000000020b00720c */ /* 0x000fe40003f24070 */
[----:B------:R-:W-:Y:S02]  /*02e0*/  ISETP.GE.U32.AND P0, PT, R3, R11, PT ;  /* 0x0000000b0300720c */ /* 0x000fe40003f06070 */
[----:B------:R-:W-:-:S09]  /*02f0*/  LOP3.LUT R3, RZ, R4, RZ, 0x33, !PT ;  /* 0x00000004ff037212 */ /* 0x000fd200078e33ff */
[----:B------:R-:W-:Y:S02]  /*0300*/  @!P1 IMAD.IADD R2, R2, 0x1, -R11 ;  /* 0x0000000102029824 */ /* 0x000fe400078e0a0b */
[----:B------:R-:W-:Y:S02]  /*0310*/  @P0 IADD3 R5, R5, 0x1, RZ ;  /* 0x0000000105050810 */ /* 0x000fe40007ffe0ff */
[----:B------:R-:W-:Y:S01]  /*0320*/  @!P2 IMAD.MOV R2, RZ, RZ, -R2 ;  /* 0x000000ffff02a224 */ /* 0x000fe200078e0a02 */
[----:B------:R-:W-:Y:S02]  /*0330*/  ISETP.NE.AND P0, PT, R4, RZ, PT ;  /* 0x000000ff0400720c */ /* 0x000fe40003f05270 */
[----:B------:R-:W-:Y:S02]  /*0340*/  IMAD.MOV.U32 R4, RZ, RZ, R5 ;  /* 0x000000ffff047224 */ /* 0x000fe400078e0005 */
[----:B------:R-:W-:Y:S02]  /*0350*/  SEL R5, R3, R2, !P0 ;  /* 0x0000000203057207 */ /* 0x000fe40004000000 */
[----:B------:R-:W-:-:S03]  /*0360*/  @!P4 IMAD.MOV R4, RZ, RZ, -R4 ;  /* 0x000000ffff04c224 */ /* 0x000fc600078e0a04 */
[----:B------:R-:W-:Y:S02]  /*0370*/  IMAD R2, R0, 0x8, R5 ;  /* 0x0000000800027824 */ /* 0x000fe400078e0205 */
[----:B------:R-:W-:Y:S02]  /*0380*/  SEL R3, R3, R4, !P0 ;  /* 0x0000000403037207 */ /* 0x000fe40004000000 */
[----:B------:R-:W-:-:S03]  /*0390*/  IMAD.SHL.U32 R2, R2, 0x40, RZ ;  /* 0x0000004002027824 */ /* 0x000fc600078e00ff */
[----:B------:R-:W-:Y:S02]  /*03a0*/  IMAD.SHL.U32 R0, R3, 0x40, RZ ;  /* 0x0000004003007824 */ /* 0x000fe400078e00ff */
[----:B------:R-:W-:-:S03]  /*03b0*/  LOP3.LUT R3, R2, R51, RZ, 0xfc, !PT ;  /* 0x0000003302037212 */ /* 0x000fc600078efcff */
[----:B------:R-:W-:Y:S02]  /*03c0*/  LOP3.LUT R4, R0, R51, RZ, 0xfc, !PT ;  /* 0x0000003300047212 */ /* 0x000fe400078efcff */
[----:B------:R-:W-:-:S04]  /*03d0*/  IMAD.HI R5, R3, 0x7f807f81, RZ ;  /* 0x7f807f8103057827 */ /* 0x000fc800078e02ff */
[----:B------:R-:W-:Y:S01]  /*03e0*/  IMAD.HI R7, R4, 0x2aaaaaab, RZ ;  /* 0x2aaaaaab04077827 */ /* 0x000fe200078e02ff */
[----:B------:R-:W-:-:S04]  /*03f0*/  SHF.R.U32.HI R6, RZ, 0x1f, R5 ;  /* 0x0000001fff067819 */ /* 0x000fc80000011605 */
[----:B------:R-:W-:Y:S02]  /*0400*/  LEA.HI.SX32 R6, R5, R6, 0x15 ;  /* 0x0000000605067211 */ /* 0x000fe400078faaff */
[----:B------:R-:W-:Y:S02]  /*0410*/  SHF.R.U32.HI R8, RZ, 0x1f, R7 ;  /* 0x0000001fff087819 */ /* 0x000fe40000011607 */
[----:B------:R-:W-:Y:S01]  /*0420*/  LOP3.LUT R5, R52, 0x10, RZ, 0xc0, !PT ;  /* 0x0000001034057812 */ /* 0x000fe200078ec0ff */
[----:B------:R-:W-:Y:S01]  /*0430*/  IMAD R6, R6, -0x1010, R3 ;  /* 0xffffeff006067824 */ /* 0x000fe200078e0203 */
[----:B------:R-:W-:Y:S02]  /*0440*/  LEA.HI R7, R7, R8, RZ, 0x15 ;  /* 0x0000000807077211 */ /* 0x000fe400078fa8ff */
[----:B------:R-:W-:Y:S01]  /*0450*/  LOP3.LUT R3, R46, 0x8, RZ, 0xc0, !PT ;  /* 0x000000082e037812 */ /* 0x000fe200078ec0ff */
[----:B------:R-:W-:Y:S02]  /*0460*/  IMAD R6, R6, 0xc00, R5 ;  /* 0x00000c0006067824 */ /* 0x000fe400078e0205 */
[----:B------:R-:W-:-:S02]  /*0470*/  IMAD R7, R7, -0x3000, R4 ;  /* 0xffffd00007077824 */ /* 0x000fc400078e0204 */
[----:B------:R-:W-:Y:S01]  /*0480*/  IMAD.SHL.U32 R4, R3, 0x2, RZ ;  /* 0x0000000203047824 */ /* 0x000fe200078e00ff */
[----:B------:R-:W-:Y:S01]  /*0490*/  IADD3 R56, P0, R6, c[0x0][0x160], RZ ;  /* 0x0000580006387a10 */ /* 0x000fe20007f1e0ff */
[----:B------:R-:W-:Y:S01]  /*04a0*/  IMAD R7, R7, 0xc00, R5 ;  /* 0x00000c0007077824 */ /* 0x000fe200078e0205 */
[----:B------:R-:W-:Y:S02]  /*04b0*/  LOP3.LUT R5, R50, 0x10, RZ, 0xc0, !PT ;  /* 0x0000001032057812 */ /* 0x000fe400078ec0ff */
[----:B------:R-:W-:Y:S02]  /*04c0*/  LOP3.LUT R8, R4, 0x10, R52, 0x78, !PT ;  /* 0x0000001004087812 */ /* 0x000fe400078e7834 */
[----:B------:R-:W-:Y:S02]  /*04d0*/  IADD3 R54, P1, R7, c[0x0][0x168], RZ ;  /* 0x00005a0007367a10 */ /* 0x000fe40007f3e0ff */
[----:B------:R-:W-:Y:S01]  /*04e0*/  LEA.HI.X.SX32 R57, R6, c[0x0][0x164], 0x1, P0 ;  /* 0x0000590006397a11 */ /* 0x000fe200000f0eff */
[----:B------:R-:W-:Y:S01]  /*04f0*/  IMAD R51, R51, 0x20, R8 ;  /* 0x0000002033337824 */ /* 0x000fe200078e0208 */
[----:B------:R-:W-:-:S02]  /*0500*/  LEA.HI.X.SX32 R55, R7, c[0x0][0x16c], 0x1, P1 ;  /* 0x00005b0007377a11 */ /* 0x000fc400008f0eff */
[----:B------:R-:W-:Y:S02]  /*0510*/  LOP3.LUT R6, R50, 0x8, RZ, 0xc0, !PT ;  /* 0x0000000832067812 */ /* 0x000fe400078ec0ff */
[----:B------:R1:W-:Y:S01]  /*0520*/  LDGSTS.E.BYPASS.128 [R51], [R56.64] ;  /* 0x0000000038337fae */ /* 0x0003e2000b901c48 */
[--C-:B------:R-:W-:Y:S02]  /*0530*/  LOP3.LUT R3, R3, 0x7, R46.reuse, 0xf8, !PT ;  /* 0x0000000703037812 */ /* 0x100fe400078ef82e */
[--C-:B------:R-:W-:Y:S01]  /*0540*/  LOP3.LUT R5, R5, 0xf, R46.reuse, 0xf8, !PT ;  /* 0x0000000f05057812 */ /* 0x100fe200078ef82e */
[----:B------:R-:W0:Y:S01]  /*0550*/  LDGDEPBAR ;  /* 0x00000000000079af */ /* 0x000e220000000000 */
[--C-:B------:R-:W-:Y:S02]  /*0560*/  LOP3.LUT R7, R6, 0x7, R46.reuse, 0xf8, !PT ;  /* 0x0000000706077812 */ /* 0x100fe400078ef82e */
[----:B------:R-:W-:Y:S01]  /*0570*/  LOP3.LUT R46, R53, 0x10, R46, 0x48, !PT ;  /* 0x00000010352e7812 */ /* 0x000fe200078e482e */
[----:B------:R1:W-:Y:S01]  /*0580*/  LDGSTS.E.BYPASS.128 [R51+0x800], [R54.64] ;  /* 0x0080000036337fae */ /* 0x0003e2000b901c48 */
[----:B------:R-:W-:-:S02]  /*0590*/  LOP3.LUT R3, R3, 0x10, R50, 0xf8, !PT ;  /* 0x0000001003037812 */ /* 0x000fc400078ef832 */
[----:B------:R-:W-:Y:S01]  /*05a0*/  LOP3.LUT R4, R4, 0x10, R53, 0x78, !PT ;  /* 0x0000001004047812 */ /* 0x000fe200078e7835 */
[----:B------:R-:W0:Y:S01]  /*05b0*/  LDGDEPBAR ;  /* 0x00000000000079af */ /* 0x000e220000000000 */
[--C-:B------:R-:W-:Y:S02]  /*05c0*/  IMAD R47, R5, 0x20, R46.reuse ;  /* 0x00000020052f7824 */ /* 0x100fe400078e022e */
[----:B------:R-:W-:Y:S02]  /*05d0*/  IMAD R46, R3, 0x20, R46 ;  /* 0x00000020032e7824 */ /* 0x000fe400078e022e */
[----:B------:R-:W-:Y:S01]  /*05e0*/  IMAD R3, R7, 0x20, R4 ;  /* 0x0000002007037824 */ /* 0x000fe200078e0204 */
[----:B------:R-:W-:-:S04]  /*05f0*/  DEPBAR.LE SB0, 0x0 ;  /* 0x000080000000791a */ /* 0x000fc80000000000 */
[----:B------:R-:W-:Y:S06]  /*0600*/  BAR.SYNC.DEFER_BLOCKING 0x0 ;  /* 0x0000000000007b1d */ /* 0x000fec0000010000 */
[----:B------:R-:W-:Y:S04]  /*0610*/  LDSM.16.M88.2 R8, [R3+0x800] ;  /* 0x000800000308783b */ /* 0x000fe80000000100 */
[----:B------:R-:W2:Y:S04]  /*0620*/  LDSM.16.M88.4 R32, [R47] ;  /* 0x000000002f20783b */ /* 0x000ea80000000200 */
[----:B------:R-:W3:Y:S04]  /*0630*/  LDSM.16.M88.2 R16, [R3+0xa00] ;  /* 0x000a00000310783b */ /* 0x000ee80000000100 */
[----:B------:R-:W4:Y:S04]  /*0640*/  LDSM.16.M88.2 R28, [R3+0xc00] ;  /* 0x000c0000031c783b */ /* 0x000f280000000100 */
[----:B------:R-:W1:Y:S04]  /*0650*/  LDSM.16.M88.4 R24, [R46+0x400] ;  /* 0x000400002e18783b */ /* 0x000e680000000200 */
[----:B------:R-:W1:Y:S04]  /*0660*/  LDSM.16.M88.2 R20, [R3+0xe00] ;  /* 0x000e00000314783b */ /* 0x000e680000000100 */
[----:B------:R-:W-:Y:S01]  /*0670*/  BAR.SYNC.DEFER_BLOCKING 0x0 ;  /* 0x0000000000007b1d */ /* 0x000fe20000010000 */
[C---:B--2---:R-:W-:Y:S05]  /*0680*/  IMMA.16832.S8.S8.SAT R12, R32.reuse.ROW, R8.COL, RZ ;  /* 0x00000008200c7237 */ /* 0x044fea0000445cff */
[----:B------:R-:W-:Y:S01]  /*0690*/  @!PT LDS RZ, [RZ] ;  /* 0x00000000fffff984 */ /* 0x000fe20000000800 */
[----:B------:R-:W-:Y:S01]  /*06a0*/  @!PT LDS RZ, [RZ] ;  /* 0x00000000fffff984 */ /* 0x000fe20000000800 */
[----:B------:R-:W-:Y:S01]  /*06b0*/  @!PT LDS RZ, [RZ] ;  /* 0x00000000fffff984 */ /* 0x000fe20000000800 */
[----:B------:R2:W-:Y:S04]  /*06c0*/  LDGSTS.E.BYPASS.128 [R51], [R56.64+0x20] ;  /* 0x0000002038337fae */ /* 0x0005e8000b901c48 */
[----:B------:R-:W0:Y:S01]  /*06d0*/  LDGDEPBAR ;  /* 0x00000000000079af */ /* 0x000e220000000000 */
[C---:B---3--:R-:W-:Y:S03]  /*06e0*/  IMMA.16832.S8.S8.SAT R4, R32.reuse.ROW, R16.COL, RZ ;  /* 0x0000001020047237 */ /* 0x048fe60000445cff */
[----:B------:R2:W-:Y:S04]  /*06f0*/  LDGSTS.E.BYPASS.128 [R51+0x800], [R54.64+0x20] ;  /* 0x0080002036337fae */ /* 0x0005e8000b901c48 */
[----:B------:R-:W0:Y:S01]  /*0700*/  LDGDEPBAR ;  /* 0x00000000000079af */ /* 0x000e220000000000 */
[----:B----4-:R-:W-:Y:S08]  /*0710*/  IMMA.16832.S8.S8.SAT R36, R32.ROW, R28.COL, RZ ;  /* 0x0000001c20247237 */ /* 0x010ff00000445cff */
[C---:B-1----:R-:W-:Y:S08]  /*0720*/  IMMA.16832.S8.S8.SAT R8, R24.reuse.ROW, R8.COL, RZ ;  /* 0x0000000818087237 */ /* 0x042ff00000445cff */
[C---:B------:R-:W-:Y:S08]  /*0730*/  IMMA.16832.S8.S8.SAT R16, R24.reuse.ROW, R16.COL, RZ ;  /* 0x0000001018107237 */ /* 0x040ff00000445cff */
[----:B------:R-:W-:Y:S08]  /*0740*/  IMMA.16832.S8.S8.SAT R28, R24.ROW, R28.COL, RZ ;  /* 0x0000001c181c7237 */ /* 0x000ff00000445cff */
[-C--:B------:R-:W-:Y:S08]  /*0750*/  IMMA.16832.S8.S8.SAT R32, R32.ROW, R20.reuse.COL, RZ ;  /* 0x0000001420207237 */ /* 0x080ff00000445cff */
[----:B--2---:R-:W-:Y:S08]  /*0760*/  IMMA.16832.S8.S8.SAT R24, R24.ROW, R20.COL, RZ ;  /* 0x0000001418187237 */ /* 0x004ff00000445cff */
.L_x_0:
[----:B------:R-:W-:-:S04]  /*0770*/  DEPBAR.LE SB0, 0x0 ;  /* 0x000080000000791a */ /* 0x000fc80000000000 */
[----:B------:R-:W-:Y:S02]  /*0780*/  UIADD3 UR6, UR4, 0x1, URZ ;  /* 0x0000000104067890 */ /* 0x000fe4000fffe03f */
[----:B------:R-:W-:-:S04]  /*0790*/  UISETP.GT.U32.AND UP0, UPT, UR4, 0x7ffffffe, UPT ;  /* 0x7ffffffe0400788c */ /* 0x000fc8000bf04070 */
[----:B------:R-:W-:Y:S02]  /*07a0*/  USEL UR6, UR6, URZ, UP0 ;  /* 0x0000003f06067287 */ /* 0x000fe40008000000 */
[----:B------:R-:W-:Y:S02]  /*07b0*/  UISETP.NE.U32.AND UP0, UPT, UR10, 0xc00, UPT ;  /* 0x00000c000a00788c */ /* 0x000fe4000bf05070 */
[----:B------:R-:W-:Y:S02]  /*07c0*/  UIADD3 UR4, UR6, 0x1, URZ ;  /* 0x0000000106047890 */ /* 0x000fe4000fffe03f */
[----:B-1----:R-:W-:Y:S01]  /*07d0*/  IMAD.U32 R40, RZ, RZ, UR6 ;  /* 0x00000006ff287e24 */ /* 0x002fe2000f8e00ff */
[----:B------:R-:W-:Y:S01]  /*07e0*/  UISETP.NE.AND.EX UP0, UPT, UR5, URZ, UPT, UP0 ;  /* 0x0000003f0500728c */ /* 0x000fe2000bf05300 */
[----:B------:R-:W-:Y:S02]  /*07f0*/  IMAD.U32 R21, RZ, RZ, UR6 ;  /* 0x00000006ff157e24 */ /* 0x000fe4000f8e00ff */
[----:B------:R-:W-:-:S02]  /*0800*/  IMAD.U32 R58, RZ, RZ, UR6 ;  /* 0x00000006ff3a7e24 */ /* 0x000fc4000f8e00ff */
[----:B------:R-:W-:Y:S01]  /*0810*/  IMAD R40, R40, 0x800, R47 ;  /* 0x0000080028287824 */ /* 0x000fe200078e022f */
[----:B------:R-:W-:Y:S01]  /*0820*/  BAR.SYNC.DEFER_BLOCKING 0x0 ;  /* 0x0000000000007b1d */ /* 0x000fe20000010000 */
[----:B------:R-:W-:Y:S01]  /*0830*/  IMAD R20, R21, 0x800, R46 ;  /* 0x0000080015147824 */ /* 0x000fe200078e022e */
[----:B------:R-:W-:Y:S01]  /*0840*/  PLOP3.LUT P1, PT, PT, PT, UP0, 0x80, 0x0 ;  /* 0x000000000000781c */ /* 0x000fe20003f2f008 */
[----:B------:R-:W-:Y:S01]  /*0850*/  IMAD R58, R58, 0x800, R3 ;  /* 0x000008003a3a7824 */ /* 0x000fe200078e0203 */
[----:B------:R-:W-:-:S04]  /*0860*/  UISETP.GT.U32.AND UP0, UPT, UR6, 0x7ffffffe, UPT ;  /* 0x7ffffffe0600788c */ /* 0x000fc8000bf04070 */
[----:B------:R-:W-:Y:S02]  /*0870*/  USEL UR4, UR4, URZ, UP0 ;  /* 0x0000003f04047287 */ /* 0x000fe40008000000 */
[----:B------:R-:W-:-:S04]  /*0880*/  UIADD3 UR6, UP0, UR10, 0x20, URZ ;  /* 0x000000200a067890 */ /* 0x000fc8000ff1e03f */
[----:B------:R-:W-:Y:S02]  /*0890*/  UIADD3.X UR7, URZ, UR5, URZ, UP0, !UPT ;  /* 0x000000053f077290 */ /* 0x000fe400087fe43f */
[----:B------:R-:W-:-:S04]  /*08a0*/  UISETP.NE.U32.AND UP0, UPT, UR6, 0xc00, UPT ;  /* 0x00000c000600788c */ /* 0x000fc8000bf05070 */
[----:B------:R-:W-:Y:S01]  /*08b0*/  UISETP.NE.AND.EX UP0, UPT, UR7, URZ, UPT, UP0 ;  /* 0x0000003f0700728c */ /* 0x000fe2000bf05300 */
[----:B------:R-:W-:Y:S04]  /*08c0*/  LDSM.16.M88.2 R48, [R58+0x800] ;  /* 0x000800003a30783b */ /* 0x000fe80000000100 */
[----:B------:R-:W-:Y:S04]  /*08d0*/  LDSM.16.M88.2 R44, [R58+0xa00] ;  /* 0x000a00003a2c783b */ /* 0x000fe80000000100 */
[----:B------:R-:W1:Y:S04]  /*08e0*/  LDSM.16.M88.4 R40, [R40] ;  /* 0x000000002828783b */ /* 0x000e680000000200 */
[----:B------:R-:W2:Y:S01]  /*08f0*/  LDSM.16.M88.4 R20, [R20+0x400] ;  /* 0x000400001414783b */ /* 0x000ea20000000200 */
[-C--:B-1----:R-:W-:Y:S08]  /*0900*/  IMMA.16832.S8.S8.SAT R12, R40.ROW, R48.reuse.COL, R12 ;  /* 0x00000030280c7237 */ /* 0x082ff00000445c0c */
[----:B--2---:R-:W-:Y:S01]  /*0910*/  IMMA.16832.S8.S8.SAT R8, R20.ROW, R48.COL, R8 ;  /* 0x0000003014087237 */ /* 0x004fe20000445c08 */
[----:B------:R-:W1:Y:S07]  /*0920*/  LDSM.16.M88.2 R48, [R58+0xc00] ;  /* 0x000c00003a30783b */ /* 0x000e6e0000000100 */
[-C--:B------:R-:W-:Y:S08]  /*0930*/  IMMA.16832.S8.S8.SAT R4, R40.ROW, R44.reuse.COL, R4 ;  /* 0x0000002c28047237 */ /* 0x080ff00000445c04 */
[----:B------:R-:W-:Y:S01]  /*0940*/  IMMA.16832.S8.S8.SAT R16, R20.ROW, R44.COL, R16 ;  /* 0x0000002c14107237 */ /* 0x000fe20000445c10 */
[----:B------:R2:W3:Y:S02]  /*0950*/  LDSM.16.M88.2 R44, [R58+0xe00] ;  /* 0x000e00003a2c783b */ /* 0x0004e40000000100 */
[----:B--2---:R-:W-:-:S04]  /*0960*/  IMAD.U32 R58, RZ, RZ, UR4 ;  /* 0x00000004ff3a7e24 */ /* 0x004fc8000f8e00ff */
[----:B------:R-:W-:Y:S01]  /*0970*/  IMAD R58, R58, 0x800, R3 ;  /* 0x000008003a3a7824 */ /* 0x000fe200078e0203 */
[-C--:B-1----:R-:W-:Y:S08]  /*0980*/  IMMA.16832.S8.S8.SAT R36, R40.ROW, R48.reuse.COL, R36 ;  /* 0x0000003028247237 */ /* 0x082ff00000445c24 */
[----:B------:R-:W-:Y:S07]  /*0990*/  IMMA.16832.S8.S8.SAT R28, R20.ROW, R48.COL, R28 ;  /* 0x00000030141c7237 */ /* 0x000fee0000445c1c */
[----:B------:R-:W-:Y:S01]  /*09a0*/  IMAD.U32 R48, RZ, RZ, UR4 ;  /* 0x00000004ff307e24 */ /* 0x000fe2000f8e00ff */
[-C--:B---3--:R-:W-:Y:S01]  /*09b0*/  IMMA.16832.S8.S8.SAT R32, R40.ROW, R44.reuse.COL, R32 ;  /* 0x0000002c28207237 */ /* 0x088fe20000445c20 */
[----:B------:R-:W-:Y:S06]  /*09c0*/  BAR.SYNC.DEFER_BLOCKING 0x0 ;  /* 0x0000000000007b1d */ /* 0x000fec0000010000 */
[----:B------:R-:W-:Y:S01]  /*09d0*/  IADD3 R42, P0, R56, UR10, RZ ;  /* 0x0000000a382a7c10 */ /* 0x000fe2000ff1e0ff */
[----:B------:R-:W-:Y:S03]  /*09e0*/  IMMA.16832.S8.S8.SAT R20, R20.ROW, R44.COL, R24 ;  /* 0x0000002c14147237 */ /* 0x000fe60000445c18 */
[----:B------:R-:W-:-:S02]  /*09f0*/  IADD3.X R43, R57, UR5, RZ, P0, !PT ;  /* 0x00000005392b7c10 */ /* 0x000fc400087fe4ff */
[----:B------:R-:W-:-:S04]  /*0a00*/  IADD3 R40, P0, R54, UR10, RZ ;  /* 0x0000000a36287c10 */ /* 0x000fc8000ff1e0ff */
[----:B------:R-:W-:Y:S01]  /*0a10*/  IADD3.X R41, R55, UR5, RZ, P0, !PT ;  /* 0x0000000537297c10 */ /* 0x000fe200087fe4ff */
[----:B------:R-:W-:Y:S01]  /*0a20*/  @!PT LDS RZ, [RZ] ;  /* 0x00000000fffff984 */ /* 0x000fe20000000800 */
[----:B------:R-:W-:Y:S01]  /*0a30*/  @!PT LDS RZ, [RZ] ;  /* 0x00000000fffff984 */ /* 0x000fe20000000800 */
[----:B------:R-:W-:Y:S01]  /*0a40*/  @!PT LDS RZ, [RZ] ;  /* 0x00000000fffff984 */ /* 0x000fe20000000800 */
[----:B------:R1:W-:Y:S04]  /*0a50*/  LDGSTS.E.BYPASS.128 [R51], [R42.64], P1 ;  /* 0x000000002a337fae */ /* 0x0003e80008901c48 */
[----:B------:R-:W0:Y:S04]  /*0a60*/  LDGDEPBAR ;  /* 0x00000000000079af */ /* 0x000e280000000000 */
[----:B------:R2:W-:Y:S01]  /*0a70*/  LDGSTS.E.BYPASS.128 [R51+0x800], [R40.64], P1 ;  /* 0x0080000028337fae */ /* 0x0005e20008901c48 */
[----:B------:R-:W-:Y:S01]  /*0a80*/  PLOP3.LUT P1, PT, PT, PT, UP0, 0x80, 0x0 ;  /* 0x000000000000781c */ /* 0x000fe20003f2f008 */
[----:B------:R-:W-:-:S02]  /*0a90*/  UISETP.GT.U32.AND UP0, UPT, UR4, 0x7ffffffe, UPT ;  /* 0x7ffffffe0400788c */ /* 0x000fc4000bf04070 */
[----:B------:R-:W0:Y:S01]  /*0aa0*/  LDGDEPBAR ;  /* 0x00000000000079af */ /* 0x000e220000000000 */
[----:B-1----:R-:W-:Y:S02]  /*0ab0*/  IMAD.U32 R43, RZ, RZ, UR4 ;  /* 0x00000004ff2b7e24 */ /* 0x002fe4000f8e00ff */
[----:B------:R-:W-:Y:S02]  /*0ac0*/  IMAD R42, R48, 0x800, R47 ;  /* 0x00000800302a7824 */ /* 0x000fe400078e022f */
[----:B------:R-:W-:Y:S01]  /*0ad0*/  IMAD R24, R43, 0x800, R46 ;  /* 0x000008002b187824 */ /* 0x000fe200078e022e */
[----:B------:R-:W-:-:S04]  /*0ae0*/  DEPBAR.LE SB0, 0x0 ;  /* 0x000080000000791a */ /* 0x000fc80000000000 */
[----:B------:R-:W-:Y:S06]  /*0af0*/  BAR.SYNC.DEFER_BLOCKING 0x0 ;  /* 0x0000000000007b1d */ /* 0x000fec0000010000 */
[----:B------:R-:W-:Y:S04]  /*0b00*/  LDSM.16.M88.2 R48, [R58+0x800] ;  /* 0x000800003a30783b */ /* 0x000fe80000000100 */
[----:B------:R-:W-:Y:S04]  /*0b10*/  LDSM.16.M88.2 R44, [R58+0xa00] ;  /* 0x000a00003a2c783b */ /* 0x000fe80000000100 */
[----:B--2---:R-:W1:Y:S04]  /*0b20*/  LDSM.16.M88.4 R40, [R42] ;  /* 0x000000002a28783b */ /* 0x004e680000000200 */
[----:B------:R-:W2:Y:S01]  /*0b30*/  LDSM.16.M88.4 R24, [R24+0x400] ;  /* 0x000400001818783b */ /* 0x000ea20000000200 */
[-C--:B-1----:R-:W-:Y:S08]  /*0b40*/  IMMA.16832.S8.S8.SAT R12, R40.ROW, R48.reuse.COL, R12 ;  /* 0x00000030280c7237 */ /* 0x082ff00000445c0c */
[----:B--2---:R-:W-:Y:S01]  /*0b50*/  IMMA.16832.S8.S8.SAT R8, R24.ROW, R48.COL, R8 ;  /* 0x0000003018087237 */ /* 0x004fe20000445c08 */
[----:B------:R-:W1:Y:S07]  /*0b60*/  LDSM.16.M88.2 R48, [R58+0xc00] ;  /* 0x000c00003a30783b */ /* 0x000e6e0000000100 */
[-C--:B------:R-:W-:Y:S08]  /*0b70*/  IMMA.16832.S8.S8.SAT R4, R40.ROW, R44.reuse.COL, R4 ;  /* 0x0000002c28047237 */ /* 0x080ff00000445c04 */
[----:B------:R-:W-:Y:S01]  /*0b80*/  IMMA.16832.S8.S8.SAT R16, R24.ROW, R44.COL, R16 ;  /* 0x0000002c18107237 */ /* 0x000fe20000445c10 */
[----:B------:R-:W2:Y:S07]  /*0b90*/  LDSM.16.M88.2 R44, [R58+0xe00] ;  /* 0x000e00003a2c783b */ /* 0x000eae0000000100 */
[-C--:B-1----:R-:W-:Y:S08]  /*0ba0*/  IMMA.16832.S8.S8.SAT R36, R40.ROW, R48.reuse.COL, R36 ;  /* 0x0000003028247237 */ /* 0x082ff00000445c24 */
[----:B------:R-:W-:Y:S08]  /*0bb0*/  IMMA.16832.S8.S8.SAT R28, R24.ROW, R48.COL, R28 ;  /* 0x00000030181c7237 */ /* 0x000ff00000445c1c */
[-C--:B--2---:R-:W-:Y:S01]  /*0bc0*/  IMMA.16832.S8.S8.SAT R32, R40.ROW, R44.reuse.COL, R32 ;  /* 0x0000002c28207237 */ /* 0x084fe20000445c20 */
[----:B------:R-:W-:Y:S06]  /*0bd0*/  BAR.SYNC.DEFER_BLOCKING 0x0 ;  /* 0x0000000000007b1d */ /* 0x000fec0000010000 */
[----:B------:R-:W-:Y:S01]  /*0be0*/  IADD3 R42, P0, R56, UR6, RZ ;  /* 0x00000006382a7c10 */ /* 0x000fe2000ff1e0ff */
[----:B------:R-:W-:Y:S03]  /*0bf0*/  IMMA.16832.S8.S8.SAT R20, R24.ROW, R44.COL, R20 ;  /* 0x0000002c18147237 */ /* 0x000fe60000445c14 */
[----:B------:R-:W-:-:S02]  /*0c00*/  IADD3.X R43, R57, UR7, RZ, P0, !PT ;  /* 0x00000007392b7c10 */ /* 0x000fc400087fe4ff */
[----:B------:R-:W-:Y:S01]  /*0c10*/  IADD3 R40, P0, R54, UR6, RZ ;  /* 0x0000000636287c10 */ /* 0x000fe2000ff1e0ff */
[----:B------:R-:W-:-:S03]  /*0c20*/  UIADD3 UR6, UR4, 0x1, URZ ;  /* 0x0000000104067890 */ /* 0x000fc6000fffe03f */
[----:B------:R-:W-:Y:S01]  /*0c30*/  IADD3.X R41, R55, UR7, RZ, P0, !PT ;  /* 0x0000000737297c10 */ /* 0x000fe200087fe4ff */
[----:B------:R-:W-:Y:S02]  /*0c40*/  USEL UR6, UR6, URZ, UP0 ;  /* 0x0000003f06067287 */ /* 0x000fe40008000000 */
[----:B------:R-:W-:-:S04]  /*0c50*/  UIADD3 UR4, UP0, UR10, 0x40, URZ ;  /* 0x000000400a047890 */ /* 0x000fc8000ff1e03f */
[----:B------:R-:W-:Y:S01]  /*0c60*/  IMAD.U32 R48, RZ, RZ, UR6 ;  /* 0x00000006ff307e24 */ /* 0x000fe2000f8e00ff */
[----:B------:R-:W-:Y:S01]  /*0c70*/  @!PT LDS RZ, [RZ] ;  /* 0x00000000fffff984 */ /* 0x000fe20000000800 */
[----:B------:R-:W-:Y:S01]  /*0c80*/  @!PT LDS RZ, [RZ] ;  /* 0x00000000fffff984 */ /* 0x000fe20000000800 */
[----:B------:R-:W-:Y:S01]  /*0c90*/  @!PT LDS RZ, [RZ] ;  /* 0x00000000fffff984 */ /* 0x000fe20000000800 */
[----:B------:R1:W-:Y:S01]  /*0ca0*/  LDGSTS.E.BYPASS.128 [R51], [R42.64], P1 ;  /* 0x000000002a337fae */ /* 0x0003e20008901c48 */
[----:B------:R-:W-:Y:S01]  /*0cb0*/  IMAD.U32 R58, RZ, RZ, UR6 ;  /* 0x00000006ff3a7e24 */ /* 0x000fe2000f8e00ff */
[----:B------:R-:W-:Y:S02]  /*0cc0*/  UIADD3.X UR7, URZ, UR5, URZ, UP0, !UPT ;  /* 0x000000053f077290 */ /* 0x000fe400087fe43f */
[----:B------:R-:W0:Y:S01]  /*0cd0*/  LDGDEPBAR ;  /* 0x00000000000079af */ /* 0x000e220000000000 */
[----:B------:R-:W-:Y:S01]  /*0ce0*/  IMAD R58, R58, 0x800, R3 ;  /* 0x000008003a3a7824 */ /* 0x000fe200078e0203 */
[----:B------:R-:W-:Y:S02]  /*0cf0*/  UISETP.NE.U32.AND UP0, UPT, UR4, 0xc00, UPT ;  /* 0x00000c000400788c */ /* 0x000fe4000bf05070 */
[----:B------:R2:W-:Y:S02]  /*0d00*/  LDGSTS.E.BYPASS.128 [R51+0x800], [R40.64], P1 ;  /* 0x0080000028337fae */ /* 0x0005e40008901c48 */
[----:B------:R-:W-:-:S02]  /*0d10*/  UISETP.NE.AND.EX UP0, UPT, UR7, URZ, UPT, UP0 ;  /* 0x0000003f0700728c */ /* 0x000fc4000bf05300 */
[----:B------:R-:W0:Y:S01]  /*0d20*/  LDGDEPBAR ;  /* 0x00000000000079af */ /* 0x000e220000000000 */
[----:B-1----:R-:W-:Y:S02]  /*0d30*/  IMAD.U32 R43, RZ, RZ, UR6 ;  /* 0x00000006ff2b7e24 */ /* 0x002fe4000f8e00ff */
[----:B------:R-:W-:Y:S01]  /*0d40*/  IMAD R42, R48, 0x800, R47 ;  /* 0x00000800302a7824 */ /* 0x000fe200078e022f */
[----:B------:R-:W-:Y:S01]  /*0d50*/  PLOP3.LUT P1, PT, PT, PT, UP0, 0x80, 0x0 ;  /* 0x000000000000781c */ /* 0x000fe20003f2f008 */
[----:B------:R-:W-:Y:S01]  /*0d60*/  IMAD R24, R43, 0x800, R46 ;  /* 0x000008002b187824 */ /* 0x000fe200078e022e */
[----:B------:R-:W-:Y:S01]  /*0d70*/  UISETP.GT.U32.AND UP0, UPT, UR6, 0x7ffffffe, UPT ;  /* 0x7ffffffe0600788c */ /* 0x000fe2000bf04070 */
        /* <DEDUP_REMOVED lines=83> */
[----:B------:R-:W-:-:S04]  /*12b0*/  UIADD3 UR10, UP0, UR10, 0xa0, URZ ;  /* 0x000000a00a0a7890 */ /* 0x000fc8000ff1e03f */
[----:B------:R-:W-:Y:S02]  /*12c0*/  UIADD3.X UR5, URZ, UR5, URZ, UP0, !UPT ;  /* 0x000000053f057290 */ /* 0x000fe400087fe43f */
[----:B------:R-:W-:-:S04]  /*12d0*/  UISETP.NE.U32.AND UP0, UPT, UR10, 0xc20, UPT ;  /* 0x00000c200a00788c */ /* 0x000fc8000bf05070 */
[----:B------:R-:W-:Y:S01]  /*12e0*/  UISETP.NE.AND.EX UP0, UPT, UR5, URZ, UPT, UP0 ;  /* 0x0000003f0500728c */ /* 0x000fe2000bf05300 */
        /* <DEDUP_REMOVED lines=17> */
[----:B------:R-:W-:Y:S01]  /*1400*/  IMMA.16832.S8.S8.SAT R24, R24.ROW, R44.COL, R20 ;  /* 0x0000002c18187237 */ /* 0x000fe20000445c14 */
[----:B------:R-:W-:-:S02]  /*1410*/  IADD3 R40, P1, R54, UR6, RZ ;  /* 0x0000000636287c10 */ /* 0x000fc4000ff3e0ff */
[----:B------:R-:W-:Y:S02]  /*1420*/  IADD3.X R43, R57, UR7, RZ, P0, !PT ;  /* 0x00000007392b7c10 */ /* 0x000fe400087fe4ff */
[----:B------:R-:W-:Y:S02]  /*1430*/  PLOP3.LUT P0, PT, PT, PT, UP0, 0x80, 0x0 ;  /* 0x000000000000781c */ /* 0x000fe40003f0f008 */
[----:B------:R-:W-:Y:S01]  /*1440*/  IADD3.X R41, R55, UR7, RZ, P1, !PT ;  /* 0x0000000737297c10 */ /* 0x000fe20008ffe4ff */
[----:B------:R-:W-:Y:S01]  /*1450*/  @!PT LDS RZ, [RZ] ;  /* 0x00000000fffff984 */ /* 0x000fe20000000800 */
[----:B------:R-:W-:Y:S01]  /*1460*/  @!PT LDS RZ, [RZ] ;  /* 0x00000000fffff984 */ /* 0x000fe20000000800 */
[----:B------:R-:W-:Y:S01]  /*1470*/  @!PT LDS RZ, [RZ] ;  /* 0x00000000fffff984 */ /* 0x000fe20000000800 */
[----:B------:R1:W-:Y:S04]  /*1480*/  LDGSTS.E.BYPASS.128 [R51], [R42.64], P2 ;  /* 0x000000002a337fae */ /* 0x0003e80009101c48 */
[----:B------:R-:W0:Y:S04]  /*1490*/  LDGDEPBAR ;  /* 0x00000000000079af */ /* 0x000e280000000000 */
[----:B------:R1:W-:Y:S04]  /*14a0*/  LDGSTS.E.BYPASS.128 [R51+0x800], [R40.64], P2 ;  /* 0x0080000028337fae */ /* 0x0003e80009101c48 */
[----:B------:R-:W0:Y:S01]  /*14b0*/  LDGDEPBAR ;  /* 0x00000000000079af */ /* 0x000e220000000000 */
[----:B------:R-:W-:Y:S05]  /*14c0*/  @P0 BRA `(.L_x_0) ;  /* 0xfffff2a000000947 */ /* 0x000fea000383ffff */
[----:B------:R-:W2:Y:S01]  /*14d0*/  S2R R20, SR_TID.X ;  /* 0x0000000000147919 */ /* 0x000ea20000002100 */
[----:B------:R-:W-:-:S04]  /*14e0*/  DEPBAR.LE SB0, 0x0 ;  /* 0x000080000000791a */ /* 0x000fc80000000000 */
[----:B------:R-:W-:Y:S02]  /*14f0*/  LOP3.LUT R22, R52, 0xc0, RZ, 0xc0, !PT ;  /* 0x000000c034167812 */ /* 0x000fe400078ec0ff */
[----:B------:R-:W-:Y:S02]  /*1500*/  LOP3.LUT R23, R53, 0x1fc, RZ, 0xc0, !PT ;  /* 0x000001fc35177812 */ /* 0x000fe400078ec0ff */
[--C-:B------:R-:W-:Y:S02]  /*1510*/  LOP3.LUT R0, R0, 0x3c, R53.reuse, 0xf8, !PT ;  /* 0x0000003c00007812 */ /* 0x100fe400078ef835 */
[----:B------:R-:W-:Y:S02]  /*1520*/  SHF.R.U32.HI R53, RZ, 0x4, R53 ;  /* 0x00000004ff357819 */ /* 0x000fe40000011635 */
[C---:B-1----:R-:W-:Y:S02]  /*1530*/  LOP3.LUT R41, R23.reuse, 0x600, RZ, 0xfc, !PT ;  /* 0x0000060017297812 */ /* 0x042fe400078efcff */
[----:B------:R-:W-:-:S02]  /*1540*/  LOP3.LUT R40, R23, 0x400, RZ, 0xfc, !PT ;  /* 0x0000040017287812 */ /* 0x000fc400078efcff */
[----:B------:R-:W-:Y:S02]  /*1550*/  SHF.R.U32.HI R41, RZ, 0x4, R41 ;  /* 0x00000004ff297819 */ /* 0x000fe40000011629 */
[----:B------:R-:W-:Y:S02]  /*1560*/  SHF.R.U32.HI R40, RZ, 0x4, R40 ;  /* 0x00000004ff287819 */ /* 0x000fe40000011628 */
[----:B------:R-:W-:Y:S02]  /*1570*/  LOP3.LUT R42, R41, 0x7c, RZ, 0xc0, !PT ;  /* 0x0000007c292a7812 */ /* 0x000fe400078ec0ff */
[----:B------:R-:W-:Y:S01]  /*1580*/  LOP3.LUT R40, R40, 0x5c, RZ, 0xc0, !PT ;  /* 0x0000005c28287812 */ /* 0x000fe200078ec0ff */
[----:B--2---:R-:W-:Y:S01]  /*1590*/  IMAD.SHL.U32 R3, R20, 0x2, RZ ;  /* 0x0000000214037824 */ /* 0x004fe200078e00ff */
[----:B------:R-:W-:Y:S01]  /*15a0*/  SHF.R.U32.HI R51, RZ, 0x4, R20 ;  /* 0x00000004ff337819 */ /* 0x000fe20000011614 */
[----:B------:R-:W-:Y:S01]  /*15b0*/  BAR.SYNC.DEFER_BLOCKING 0x0 ;  /* 0x0000000000007b1d */ /* 0x000fe20000010000 */
[----:B------:R-:W-:Y:S01]  /*15c0*/  ISETP.GE.AND P0, PT, R0, 0x3000, PT ;  /* 0x000030000000780c */ /* 0x000fe20003f06270 */
[----:B------:R-:W-:Y:S01]  /*15d0*/  IMAD.IADD R44, R23, 0x1, R40 ;  /* 0x00000001172c7824 */ /* 0x000fe200078e0228 */
[----:B------:R-:W-:-:S02]  /*15e0*/  LOP3.LUT R3, R22, 0x6, R3, 0xf8, !PT ;  /* 0x0000000616037812 */ /* 0x000fc400078ef803 */
[----:B------:R-:W-:Y:S02]  /*15f0*/  LOP3.LUT R22, R53, 0x1c, RZ, 0xc0, !PT ;  /* 0x0000001c35167812 */ /* 0x000fe400078ec0ff */
[----:B------:R-:W-:Y:S02]  /*1600*/  LOP3.LUT R21, R3, 0x500, R52, 0xf8, !PT ;  /* 0x0000050003157812 */ /* 0x000fe400078ef834 */
[C---:B------:R-:W-:Y:S01]  /*1610*/  LOP3.LUT R3, R23.reuse, 0x200, RZ, 0xfc, !PT ;  /* 0x0000020017037812 */ /* 0x040fe200078efcff */
[----:B------:R-:W-:Y:S01]  /*1620*/  IMAD.IADD R49, R23, 0x1, R22 ;  /* 0x0000000117317824 */ /* 0x000fe200078e0216 */
[C---:B------:R-:W-:Y:S02]  /*1630*/  LOP3.LUT R22, R21.reuse, 0x8, R50, 0xf8, !PT ;  /* 0x0000000815167812 */ /* 0x040fe400078ef832 */
[C---:B------:R-:W-:Y:S02]  /*1640*/  LOP3.LUT R41, R21.reuse, 0x200, RZ, 0xfc, !PT ;  /* 0x0000020015297812 */ /* 0x040fe400078efcff */
[----:B------:R-:W-:-:S02]  /*1650*/  LEA.HI R50, R21, R22, RZ, 0x1c ;  /* 0x0000001615327211 */ /* 0x000fc400078fe0ff */
[----:B------:R-:W-:Y:S02]  /*1660*/  LEA.HI R52, R41, R22, RZ, 0x1c ;  /* 0x0000001629347211 */ /* 0x000fe400078fe0ff */
[----:B------:R-:W-:Y:S02]  /*1670*/  SHF.R.U32.HI R3, RZ, 0x4, R3 ;  /* 0x00000004ff037819 */ /* 0x000fe40000011603 */
[----:B------:R-:W-:Y:S02]  /*1680*/  SGXT.U32 R51, R51, 0x3 ;  /* 0x000000033333781a */ /* 0x000fe40000000000 */
[----:B------:R-:W-:Y:S01]  /*1690*/  LOP3.LUT R48, R3, 0x3c, RZ, 0xc0, !PT ;  /* 0x0000003c03307812 */ /* 0x000fe200078ec0ff */
[----:B------:R-:W-:Y:S01]  /*16a0*/  STS.64 [R50.X4], R12 ;  /* 0x0000000c32007388 */ /* 0x000fe20000004a00 */
[----:B------:R-:W-:Y:S01]  /*16b0*/  IMAD.IADD R3, R23, 0x1, R42 ;  /* 0x0000000117037824 */ /* 0x000fe200078e022a */
[----:B------:R-:W-:Y:S02]  /*16c0*/  LOP3.LUT R51, R51, R2, RZ, 0xfc, !PT ;  /* 0x0000000233337212 */ /* 0x000fe400078efcff */
[----:B------:R-:W-:Y:S01]  /*16d0*/  STS.64 [R52.X4+0x800], R14 ;  /* 0x0008000e34007388 */ /* 0x000fe20000004a00 */
[----:B------:R-:W-:Y:S01]  /*16e0*/  IMAD.IADD R48, R23, 0x1, R48 ;  /* 0x0000000117307824 */ /* 0x000fe200078e0230 */
[C---:B------:R-:W-:Y:S01]  /*16f0*/  LOP3.LUT R2, R51.reuse, 0x8, RZ, 0xfc, !PT ;  /* 0x0000000833027812 */ /* 0x040fe200078efcff */
[C---:B------:R-:W-:Y:S01]  /*1700*/  IMAD R0, R51.reuse, 0x3000, R0 ;  /* 0x0000300033007824 */ /* 0x040fe200078e0200 */
[----:B------:R-:W-:Y:S01]  /*1710*/  STS.64 [R50.X4+0x40], R4 ;  /* 0x0000400432007388 */ /* 0x000fe20000004a00 */
[----:B------:R-:W-:-:S02]  /*1720*/  ISETP.LT.AND P1, PT, R51, 0x1010, !P0 ;  /* 0x000010103300780c */ /* 0x000fc40004721270 */
[----:B------:R-:W-:Y:S01]  /*1730*/  ISETP.LT.AND P6, PT, R2, 0x1010, !P0 ;  /* 0x000010100200780c */ /* 0x000fe200047c1270 */
[----:B------:R-:W-:Y:S01]  /*1740*/  STS.64 [R52.X4+0x840], R6 ;  /* 0x0008400634007388 */ /* 0x000fe20000004a00 */
[----:B------:R-:W-:-:S03]  /*1750*/  LOP3.LUT R2, R51, 0x20, RZ, 0xfc, !PT ;  /* 0x0000002033027812 */ /* 0x000fc600078efcff */
[----:B------:R-:W-:Y:S01]  /*1760*/  STS.64 [R50.X4+0x80], R36 ;  /* 0x0000802432007388 */ /* 0x000fe20000004a00 */
[----:B------:R-:W-:Y:S02]  /*1770*/  ISETP.LT.AND P3, PT, R2, 0x1010, !P0 ;  /* 0x000010100200780c */ /* 0x000fe40004761270 */
[C---:B------:R-:W-:Y:S01]  /*1780*/  LOP3.LUT R2, R51.reuse, 0x30, RZ, 0xfc, !PT ;  /* 0x0000003033027812 */ /* 0x040fe200078efcff */
[----:B------:R-:W-:Y:S04]  /*1790*/  STS.64 [R52.X4+0x880], R38 ;  /* 0x0008802634007388 */ /* 0x000fe80000004a00 */
[----:B------:R-:W-:Y:S04]  /*17a0*/  STS.64 [R50.X4+0xc0], R32 ;  /* 0x0000c02032007388 */ /* 0x000fe80000004a00 */
[----:B------:R-:W-:Y:S04]  /*17b0*/  STS.64 [R52.X4+0x8c0], R34 ;  /* 0x0008c02234007388 */ /* 0x000fe80000004a00 */
[----:B------:R-:W-:Y:S06]  /*17c0*/  BAR.SYNC.DEFER_BLOCKING 0x0 ;  /* 0x0000000000007b1d */ /* 0x000fec0000010000 */
[----:B------:R-:W1:Y:S04]  /*17d0*/  LDS.128 R20, [R49.X4] ;  /* 0x0000000031147984 */ /* 0x000e680000004c00 */
[----:B------:R-:W2:Y:S04]  /*17e0*/  LDS.128 R4, [R48.X4+0x800] ;  /* 0x0008000030047984 */ /* 0x000ea80000004c00 */
[----:B------:R-:W3:Y:S04]  /*17f0*/  LDS.128 R12, [R44.X4+0x1000] ;  /* 0x001000002c0c7984 */ /* 0x000ee80000004c00 */
[----:B------:R-:W4:Y:S04]  /*1800*/  LDS.128 R40, [R3.X4+0x1800] ;  /* 0x0018000003287984 */ /* 0x000f280000004c00 */
[----:B------:R-:W-:Y:S06]  /*1810*/  BAR.SYNC.DEFER_BLOCKING 0x0 ;  /* 0x0000000000007b1d */ /* 0x000fec0000010000 */
[----:B------:R1:W-:Y:S04]  /*1820*/  STS.64 [R50.X4], R8 ;  /* 0x0000000832007388 */ /* 0x0003e80000004a00 */
[----:B------:R2:W-:Y:S04]  /*1830*/  STS.64 [R52.X4+0x800], R10 ;  /* 0x0008000a34007388 */ /* 0x0005e80000004a00 */
[----:B------:R2:W-:Y:S04]  /*1840*/  STS.64 [R50.X4+0x40], R16 ;  /* 0x0000401032007388 */ /* 0x0005e80000004a00 */
[----:B------:R3:W-:Y:S01]  /*1850*/  STS.64 [R52.X4+0x840], R18 ;  /* 0x0008401234007388 */ /* 0x0007e20000004a00 */
[----:B-1----:R-:W-:-:S02]  /*1860*/  LOP3.LUT R9, R51, 0x10, RZ, 0xfc, !PT ;  /* 0x0000001033097812 */ /* 0x002fc400078efcff */
[----:B------:R-:W-:Y:S01]  /*1870*/  LOP3.LUT R8, R51, 0x18, RZ, 0xfc, !PT ;  /* 0x0000001833087812 */ /* 0x000fe200078efcff */
[----:B------:R-:W-:Y:S01]  /*1880*/  STS.64 [R50.X4+0x80], R28 ;  /* 0x0000801c32007388 */ /* 0x000fe20000004a00 */
[----:B------:R-:W-:Y:S01]  /*1890*/  ISETP.LT.AND P5, PT, R9, 0x1010, !P0 ;  /* 0x000010100900780c */ /* 0x000fe200047a1270 */
[----:B------:R-:W-:Y:S01]  /*18a0*/  IMAD.MOV.U32 R9, RZ, RZ, 0x4 ;  /* 0x00000004ff097424 */ /* 0x000fe200078e00ff */
[----:B------:R-:W-:Y:S01]  /*18b0*/  ISETP.LT.AND P4, PT, R8, 0x1010, !P0 ;  /* 0x000010100800780c */ /* 0x000fe20004781270 */
[----:B------:R-:W-:Y:S01]  /*18c0*/  STS.64 [R52.X4+0x880], R30 ;  /* 0x0008801e34007388 */ /* 0x000fe20000004a00 */
[C---:B------:R-:W-:Y:S01]  /*18d0*/  LOP3.LUT R8, R51.reuse, 0x28, RZ, 0xfc, !PT ;  /* 0x0000002833087812 */ /* 0x040fe200078efcff */
[C---:B--2---:R-:W-:Y:S01]  /*18e0*/  IMAD.WIDE R10, R0.reuse, R9, c[0x0][0x170] ;  /* 0x00005c00000a7625 */ /* 0x044fe200078e0209 */
[----:B------:R-:W-:Y:S01]  /*18f0*/  LOP3.LUT R51, R51, 0x38, RZ, 0xfc, !PT ;  /* 0x0000003833337812 */ /* 0x000fe200078efcff */
[----:B------:R1:W-:Y:S01]  /*1900*/  STS.64 [R50.X4+0xc0], R24 ;  /* 0x0000c01832007388 */ /* 0x0003e20000004a00 */
[----:B------:R-:W-:-:S02]  /*1910*/  IADD3 R16, R0, 0x18000, RZ ;  /* 0x0001800000107810 */ /* 0x000fc40007ffe0ff */
[----:B------:R-:W-:Y:S01]  /*1920*/  ISETP.LT.AND P2, PT, R8, 0x1010, !P0 ;  /* 0x000010100800780c */ /* 0x000fe20004741270 */
[----:B------:R2:W-:Y:S01]  /*1930*/  STS.64 [R52.X4+0x8c0], R26 ;  /* 0x0008c01a34007388 */ /* 0x0005e20000004a00 */
[----:B---3--:R-:W-:Y:S01]  /*1940*/  IADD3 R18, R0, 0x30000, RZ ;  /* 0x0003000000127810 */ /* 0x008fe20007ffe0ff */
[-C--:B------:R-:W-:Y:S01]  /*1950*/  IMAD.WIDE R16, R16, R9.reuse, c[0x0][0x170] ;  /* 0x00005c0010107625 */ /* 0x080fe200078e0209 */
[----:B------:R-:W-:Y:S01]  /*1960*/  IADD3 R8, R0, 0x78000, RZ ;  /* 0x0007800000087810 */ /* 0x000fe20007ffe0ff */
[----:B------:R-:W-:Y:S02]  /*1970*/  BAR.SYNC.DEFER_BLOCKING 0x0 ;  /* 0x0000000000007b1d */ /* 0x000fe40000010000 */
[----:B------:R-:W-:Y:S01]  /*1980*/  IMAD.WIDE R18, R18, R9, c[0x0][0x170] ;  /* 0x00005c0012127625 */ /* 0x000fe200078e0209 */
[C---:B-1----:R-:W-:Y:S02]  /*1990*/  IADD3 R24, R0.reuse, 0x48000, RZ ;  /* 0x0004800000187810 */ /* 0x042fe40007ffe0ff */
[----:B--2---:R-:W-:-:S03]  /*19a0*/  IADD3 R26, R0, 0x90000, RZ ;  /* 0x00090000001a7810 */ /* 0x004fc60007ffe0ff */
[----:B------:R-:W-:Y:S01]  /*19b0*/  IMAD.WIDE R24, R24, R9, c[0x0][0x170] ;  /* 0x00005c0018187625 */ /* 0x000fe200078e0209 */
[----:B------:R-:W1:Y:S04]  /*19c0*/  LDS.128 R32, [R49.X4] ;  /* 0x0000000031207984 */ /* 0x000e680000004c00 */
[----:B------:R-:W2:Y:S04]  /*19d0*/  LDS.128 R36, [R48.X4+0x800] ;  /* 0x0008000030247984 */ /* 0x000ea80000004c00 */
[----:B------:R-:W3:Y:S04]  /*19e0*/  LDS.128 R44, [R44.X4+0x1000] ;  /* 0x001000002c2c7984 */ /* 0x000ee80000004c00 */
[----:B------:R4:W-:Y:S01]  /*19f0*/  @P1 STG.E.128 [R10.64], R20 ;  /* 0x000000140a001986 */ /* 0x0009e2000c101d08 */
[----:B------:R-:W-:-:S02]  /*1a00*/  ISETP.LT.AND P1, PT, R2, 0x1010, !P0 ;  /* 0x000010100200780c */ /* 0x000fc40004721270 */
[----:B------:R-:W-:Y:S01]  /*1a10*/  ISETP.LT.AND P0, PT, R51, 0x1010, !P0 ;  /* 0x000010103300780c */ /* 0x000fe20004701270 */
[----:B------:R1:W-:Y:S01]  /*1a20*/  @P6 STG.E.128 [R16.64], R4 ;  /* 0x0000000410006986 */ /* 0x0003e2000c101d08 */
[----:B------:R-:W-:-:S03]  /*1a30*/  IADD3 R2, R0, 0x60000, RZ ;  /* 0x0006000000027810 */ /* 0x000fc60007ffe0ff */
[----:B------:R1:W-:Y:S04]  /*1a40*/  @P5 STG.E.128 [R18.64], R12 ;  /* 0x0000000c12005986 */ /* 0x0003e8000c101d08 */
[----:B----4-:R4:W-:Y:S01]  /*1a50*/  @P4 STG.E.128 [R24.64], R40 ;  /* 0x0000002818004986 */ /* 0x0109e2000c101d08 */
[----:B------:R-:W-:-:S04]  /*1a60*/  IMAD.WIDE R10, R2, R9, c[0x0][0x170] ;  /* 0x00005c00020a7625 */ /* 0x000fc800078e0209 */
[----:B------:R-:W-:-:S04]  /*1a70*/  IMAD.WIDE R20, R8, R9, c[0x0][0x170] ;  /* 0x00005c0008147625 */ /* 0x000fc800078e0209 */
[----:B------:R-:W-:Y:S01]  /*1a80*/  IMAD.WIDE R22, R26, R9, c[0x0][0x170] ;  /* 0x00005c001a167625 */ /* 0x000fe200078e0209 */
[----:B-1----:R4:W-:Y:S04]  /*1a90*/  @P3 STG.E.128 [R10.64], R32 ;  /* 0x000000200a003986 */ /* 0x0029e8000c101d08 */
[----:B--2---:R4:W-:Y:S04]  /*1aa0*/  @P2 STG.E.128 [R20.64], R36 ;  /* 0x0000002414002986 */ /* 0x0049e8000c101d08 */
[----:B---3--:R4:W-:Y:S01]  /*1ab0*/  @P1 STG.E.128 [R22.64], R44 ;  /* 0x0000002c16001986 */ /* 0x0089e2000c101d08 */
[----:B------:R-:W-:Y:S05]  /*1ac0*/  @!P0 EXIT ;  /* 0x000000000000894d */ /* 0x000fea0003800000 */
[----:B------:R-:W1:Y:S01]  /*1ad0*/  LDS.128 R12, [R3.X4+0x1800] ;  /* 0x00180000030c7984 */ /* 0x000e620000004c00 */
[----:B------:R-:W-:-:S05]  /*1ae0*/  IADD3 R4, R0, 0xa8000, RZ ;  /* 0x000a800000047810 */ /* 0x000fca0007ffe0ff */
[----:B------:R-:W-:-:S05]  /*1af0*/  IMAD.WIDE R4, R4, R9, c[0x0][0x170] ;  /* 0x00005c0004047625 */ /* 0x000fca00078e0209 */
[----:B-1----:R-:W-:Y:S01]  /*1b00*/  STG.E.128 [R4.64], R12 ;  /* 0x0000000c04007986 */ /* 0x002fe2000c101d08 */
[----:B------:R-:W-:Y:S05]  /*1b10*/  EXIT ;  /* 0x000000000000794d */ /* 0x000fea0003800000 */
.L_x_1:
[----:B------:R-:W-:-:S00]  /*1b20*/  BRA `(.L_x_1) ;  /* 0xfffffff000007947 */ /* 0x000fc0000383ffff */
[----:B------:R-:W-:-:S00]  /*1b30*/  NOP ;  /* 0x0000000000007918 */ /* 0x000fc00000000000 */
        /* <DEDUP_REMOVED lines=12> */
.L_x_2:


//--------------------- .nv.shared.triton_mm      --------------------------
	.section	.nv.shared.triton_mm,"aw",@nobits
	.sectionflags	@""
	.align	16
